	.headerflags	@"EF_CUDA_TEXMODE_UNIFIED EF_CUDA_64BIT_ADDRESS EF_CUDA_ACCELERATORS EF_CUDA_SM90 EF_CUDA_VIRTUAL_SM(EF_CUDA_SM90)"
	.elftype	@"ET_EXEC"


//--------------------- .nv.info                  --------------------------
	.section	.nv.info,"",@"SHT_CUDA_INFO"
	.align	4


	//----- nvinfo : EIATTR_REGCOUNT
	.align		4
        /*0000*/ 	.byte	0x04, 0x2f
        /*0002*/ 	.short	(.L_1 - .L_0)
	.align		4
.L_0:
        /*0004*/ 	.word	index@(triton_mm)
        /*0008*/ 	.word	0x00000070


	//----- nvinfo : EIATTR_MIN_STACK_SIZE
	.align		4
.L_1:
        /*000c*/ 	.byte	0x04, 0x12
        /*000e*/ 	.short	(.L_3 - .L_2)
	.align		4
.L_2:
        /*0010*/ 	.word	index@(triton_mm)
        /*0014*/ 	.word	0x00000000


	//----- nvinfo : EIATTR_FRAME_SIZE
	.align		4
.L_3:
        /*0018*/ 	.byte	0x04, 0x11
        /*001a*/ 	.short	(.L_5 - .L_4)
	.align		4
.L_4:
        /*001c*/ 	.word	index@(triton_mm)
        /*0020*/ 	.word	0x00000000


	//----- nvinfo : EIATTR_MIN_STACK_SIZE
	.align		4
.L_5:
        /*0024*/ 	.byte	0x04, 0x12
        /*0026*/ 	.short	(.L_7 - .L_6)
	.align		4
.L_6:
        /*0028*/ 	.word	index@(triton_mm)
        /*002c*/ 	.word	0x00000000
.L_7:


//--------------------- .nv.info.triton_mm        --------------------------
	.section	.nv.info.triton_mm,"",@"SHT_CUDA_INFO"
	.sectionflags	@""
	.align	4


	//----- nvinfo : EIATTR_CUDA_API_VERSION
	.align		4
        /*0000*/ 	.byte	0x04, 0x37
        /*0002*/ 	.short	(.L_9 - .L_8)
.L_8:
        /*0004*/ 	.word	0x0000007c


	//----- nvinfo : EIATTR_KPARAM_INFO
	.align		4
.L_9:
        /*0008*/ 	.byte	0x04, 0x17
        /*000a*/ 	.short	(.L_11 - .L_10)
.L_10:
        /*000c*/ 	.word	0x00000000
        /*0010*/ 	.short	0x0002
        /*0012*/ 	.short	0x0010
        /*0014*/ 	.byte	0x00, 0xf0, 0x21, 0x00


	//----- nvinfo : EIATTR_KPARAM_INFO
	.align		4
.L_11:
        /*0018*/ 	.byte	0x04, 0x17
        /*001a*/ 	.short	(.L_13 - .L_12)
.L_12:
        /*001c*/ 	.word	0x00000000
        /*0020*/ 	.short	0x0001
        /*0022*/ 	.short	0x0008
        /*0024*/ 	.byte	0x00, 0xf0, 0x21, 0x00


	//----- nvinfo : EIATTR_KPARAM_INFO
	.align		4
.L_13:
        /*0028*/ 	.byte	0x04, 0x17
        /*002a*/ 	.short	(.L_15 - .L_14)
.L_14:
        /*002c*/ 	.word	0x00000000
        /*0030*/ 	.short	0x0000
        /*0032*/ 	.short	0x0000
        /*0034*/ 	.byte	0x00, 0xf0, 0x21, 0x00


	//----- nvinfo : EIATTR_SPARSE_MMA_MASK
	.align		4
.L_15:
        /*0038*/ 	.byte	0x03, 0x50
        /*003a*/ 	.short	0x0000


	//----- nvinfo : EIATTR_MAXREG_COUNT
	.align		4
        /*003c*/ 	.byte	0x03, 0x1b
        /*003e*/ 	.short	0x00ff


	//----- nvinfo : EIATTR_COOP_GROUP_MASK_REGIDS
	.align		4
        /*0040*/ 	.byte	0x04, 0x29
        /*0042*/ 	.short	(.L_17 - .L_16)


	//   ....[0]....
.L_16:
        /*0044*/ 	.word	0xffffffff


	//----- nvinfo : EIATTR_COOP_GROUP_INSTR_OFFSETS
	.align		4
.L_17:
        /*0048*/ 	.byte	0x04, 0x28
        /*004a*/ 	.short	(.L_19 - .L_18)


	//   ....[0]....
.L_18:
        /*004c*/ 	.word	0x00000ea0


	//----- nvinfo : EIATTR_EXIT_INSTR_OFFSETS
	.align		4
.L_19:
        /*0050*/ 	.byte	0x04, 0x1c
        /*0052*/ 	.short	(.L_21 - .L_20)


	//   ....[0]....
.L_20:
        /*0054*/ 	.word	0x00001aa0


	//   ....[1]....
        /*0058*/ 	.word	0x00001af0


	//----- nvinfo : EIATTR_MAX_THREADS
	.align		4
.L_21:
        /*005c*/ 	.byte	0x04, 0x05
        /*005e*/ 	.short	(.L_23 - .L_22)
.L_22:
        /*0060*/ 	.word	0x00000100
        /*0064*/ 	.word	0x00000001
        /*0068*/ 	.word	0x00000001


	//----- nvinfo : EIATTR_CBANK_PARAM_SIZE
	.align		4
.L_23:
        /*006c*/ 	.byte	0x03, 0x19
        /*006e*/ 	.short	0x0018


	//----- nvinfo : EIATTR_PARAM_CBANK
	.align		4
        /*0070*/ 	.byte	0x04, 0x0a
        /*0072*/ 	.short	(.L_25 - .L_24)
	.align		4
.L_24:
        /*0074*/ 	.word	index@(.nv.constant0.triton_mm)
        /*0078*/ 	.short	0x0210
        /*007a*/ 	.short	0x0018


	//----- nvinfo : EIATTR_SW_WAR
	.align		4
.L_25:
        /*007c*/ 	.byte	0x04, 0x36
        /*007e*/ 	.short	(.L_27 - .L_26)
.L_26:
        /*0080*/ 	.word	0x00000008
.L_27:


//--------------------- .nv.callgraph             --------------------------
	.section	.nv.callgraph,"",@"SHT_CUDA_CALLGRAPH"
	.align	4
	.sectionentsize	8
	.align		4
        /*0000*/ 	.word	0x00000000
	.align		4
        /*0004*/ 	.word	0xffffffff
	.align		4
        /*0008*/ 	.word	0x00000000
	.align		4
        /*000c*/ 	.word	0xfffffffe
	.align		4
        /*0010*/ 	.word	0x00000000
	.align		4
        /*0014*/ 	.word	0xfffffffd
	.align		4
        /*0018*/ 	.word	0x00000000
	.align		4
        /*001c*/ 	.word	0xfffffffc


//--------------------- .text.triton_mm           --------------------------
	.section	.text.triton_mm,"ax",@progbits
	.sectionflags	@"SHF_BARRIERS=1"
	.align	128
        .global         triton_mm
        .type           triton_mm,@function
        .size           triton_mm,(.L_x_2 - triton_mm)
        .other          triton_mm,@"STO_CUDA_ENTRY STV_DEFAULT"
triton_mm:
.text.triton_mm:
[----:B------:R-:W1:Y:S01]  /*0000*/  LDC R1, c[0x0][0x28] ;  /* 0x00000a00ff017b82 */ /* 0x000e620000000800 */
[----:B------:R-:W2:Y:S01]  /*0010*/  S2R R9, SR_CTAID.X ;  /* 0x0000000000097919 */ /* 0x000ea20000002500 */
[----:B------:R-:W-:-:S06]  /*0020*/  IMAD.MOV.U32 R5, RZ, RZ, -0x8 ;  /* 0xfffffff8ff057424 */ /* 0x000fcc00078e00ff */
[----:B------:R-:W3:Y:S01]  /*0030*/  S2UR UR14, SR_CgaCtaId ;  /* 0x00000000000e79c3 */ /* 0x000ee20000008800 */
[----:B------:R-:W-:Y:S01]  /*0040*/  UMOV UR4, 0x400 ;  /* 0x0000040000047882 */ /* 0x000fe20000000000 */
[----:B------:R-:W-:Y:S01]  /*0050*/  ULDC.64 UR18, c[0x0][0x208] ;  /* 0x0000820000127ab9 */ /* 0x000fe20000000a00 */
[----:B------:R-:W-:Y:S02]  /*0060*/  CS2R R38, SRZ ;  /* 0x0000000000267805 */ /* 0x000fe4000001ff00 */
[----:B------:R-:W-:Y:S02]  /*0070*/  CS2R R40, SRZ ;  /* 0x0000000000287805 */ /* 0x000fe4000001ff00 */
[----:B------:R-:W-:Y:S02]  /*0080*/  CS2R R42, SRZ ;  /* 0x00000000002a7805 */ /* 0x000fe4000001ff00 */
[----:B------:R-:W-:Y:S02]  /*0090*/  CS2R R44, SRZ ;  /* 0x00000000002c7805 */ /* 0x000fe4000001ff00 */
[----:B------:R-:W-:Y:S01]  /*00a0*/  CS2R R46, SRZ ;  /* 0x00000000002e7805 */ /* 0x000fe2000001ff00 */
[----:B------:R-:W4:Y:S01]  /*00b0*/  LDC.64 R18, c[0x0][0x210] ;  /* 0x00008400ff127b82 */ /* 0x000f220000000a00 */
[----:B------:R-:W-:-:S02]  /*00c0*/  CS2R R48, SRZ ;  /* 0x0000000000307805 */ /* 0x000fc4000001ff00 */
[----:B------:R-:W-:Y:S02]  /*00d0*/  CS2R R50, SRZ ;  /* 0x0000000000327805 */ /* 0x000fe4000001ff00 */
[----:B------:R-:W-:Y:S02]  /*00e0*/  CS2R R52, SRZ ;  /* 0x0000000000347805 */ /* 0x000fe4000001ff00 */
[----:B------:R-:W-:Y:S02]  /*00f0*/  CS2R R54, SRZ ;  /* 0x0000000000367805 */ /* 0x000fe4000001ff00 */
[----:B------:R-:W-:Y:S02]  /*0100*/  CS2R R56, SRZ ;  /* 0x0000000000387805 */ /* 0x000fe4000001ff00 */
[----:B------:R-:W-:Y:S02]  /*0110*/  CS2R R58, SRZ ;  /* 0x00000000003a7805 */ /* 0x000fe4000001ff00 */
[----:B------:R-:W-:Y:S01]  /*0120*/  CS2R R60, SRZ ;  /* 0x00000000003c7805 */ /* 0x000fe2000001ff00 */
[----:B------:R-:W5:Y:S01]  /*0130*/  LDC.64 R32, c[0x0][0x218] ;  /* 0x00008600ff207b82 */ /* 0x000f620000000a00 */
[----:B------:R-:W-:-:S02]  /*0140*/  CS2R R62, SRZ ;  /* 0x00000000003e7805 */ /* 0x000fc4000001ff00 */
[----:B------:R-:W-:Y:S02]  /*0150*/  CS2R R64, SRZ ;  /* 0x0000000000407805 */ /* 0x000fe4000001ff00 */
[----:B------:R-:W-:Y:S02]  /*0160*/  CS2R R66, SRZ ;  /* 0x0000000000427805 */ /* 0x000fe4000001ff00 */
[----:B------:R-:W-:Y:S02]  /*0170*/  CS2R R68, SRZ ;  /* 0x0000000000447805 */ /* 0x000fe4000001ff00 */
[----:B------:R-:W-:Y:S02]  /*0180*/  CS2R R70, SRZ ;  /* 0x0000000000467805 */ /* 0x000fe4000001ff00 */
[----:B------:R-:W-:Y:S02]  /*0190*/  CS2R R72, SRZ ;  /* 0x0000000000487805 */ /* 0x000fe4000001ff00 */
[----:B------:R-:W-:Y:S01]  /*01a0*/  CS2R R74, SRZ ;  /* 0x00000000004a7805 */ /* 0x000fe2000001ff00 */
[----:B---3--:R-:W-:Y:S01]  /*01b0*/  UPRMT UR14, UR14, 0x654, UR4 ;  /* 0x000006540e0e7896 */ /* 0x008fe20008000004 */
[----:B------:R-:W-:-:S02]  /*01c0*/  CS2R R76, SRZ ;  /* 0x00000000004c7805 */ /* 0x000fc4000001ff00 */
[----:B------:R-:W-:Y:S02]  /*01d0*/  CS2R R78, SRZ ;  /* 0x00000000004e7805 */ /* 0x000fe4000001ff00 */
[----:B------:R-:W-:Y:S02]  /*01e0*/  CS2R R80, SRZ ;  /* 0x0000000000507805 */ /* 0x000fe4000001ff00 */
[----:B------:R-:W-:Y:S02]  /*01f0*/  CS2R R82, SRZ ;  /* 0x0000000000527805 */ /* 0x000fe4000001ff00 */
[----:B------:R-:W-:Y:S01]  /*0200*/  CS2R R84, SRZ ;  /* 0x0000000000547805 */ /* 0x000fe2000001ff00 */
[----:B--2---:R-:W-:Y:S01]  /*0210*/  IMAD.HI R0, R9, 0x2aaaaaab, RZ ;  /* 0x2aaaaaab09007827 */ /* 0x004fe200078e02ff */
[----:B------:R-:W-:Y:S01]  /*0220*/  CS2R R86, SRZ ;  /* 0x0000000000567805 */ /* 0x000fe2000001ff00 */
[----:B------:R-:W-:Y:S01]  /*0230*/  UMOV UR15, 0x3 ;  /* 0x00000003000f7882 */ /* 0x000fe20000000000 */
[----:B------:R-:W-:Y:S01]  /*0240*/  UMOV UR16, 0xffffffff ;  /* 0xffffffff00107882 */ /* 0x000fe20000000000 */
[----:B------:R-:W-:Y:S01]  /*0250*/  UMOV UR4, URZ ;  /* 0x0000003f00047c82 */ /* 0x000fe20008000000 */
[----:B------:R-:W-:Y:S01]  /*0260*/  SHF.R.U32.HI R3, RZ, 0x1f, R0 ;  /* 0x0000001fff037819 */ /* 0x000fe20000011600 */
[----:B------:R-:W-:-:S03]  /*0270*/  UMOV UR5, URZ ;  /* 0x0000003f00057c82 */ /* 0x000fc60008000000 */
[----:B------:R-:W-:-:S05]  /*0280*/  LEA.HI.SX32 R4, R0, R3, 0x1b ;  /* 0x0000000300047211 */ /* 0x000fca00078fdaff */
[C---:B------:R-:W-:Y:S02]  /*0290*/  IMAD R0, R4.reuse, R5, 0x20 ;  /* 0x0000002004007424 */ /* 0x040fe400078e0205 */
[----:B------:R-:W-:-:S03]  /*02a0*/  IMAD R7, R4, -0xc0, R9 ;  /* 0xffffff4004077824 */ /* 0x000fc600078e0209 */
[----:B------:R-:W-:Y:S02]  /*02b0*/  VIMNMX R0, R0, 0x8, PT ;  /* 0x0000000800007848 */ /* 0x000fe40003fe0100 */
[----:B------:R-:W-:Y:S02]  /*02c0*/  IABS R6, R7 ;  /* 0x0000000700067213 */ /* 0x000fe40000000000 */
[-C--:B------:R-:W-:Y:S02]  /*02d0*/  IABS R8, R0.reuse ;  /* 0x0000000000087213 */ /* 0x080fe40000000000 */
[-C--:B------:R-:W-:Y:S02]  /*02e0*/  IABS R10, R0.reuse ;  /* 0x00000000000a7213 */ /* 0x080fe40000000000 */
[----:B------:R-:W2:Y:S01]  /*02f0*/  I2F.RP R5, R8 ;  /* 0x0000000800057306 */ /* 0x000ea20000209400 */
[----:B------:R-:W-:Y:S02]  /*0300*/  LOP3.LUT R7, R7, R0, RZ, 0x3c, !PT ;  /* 0x0000000007077212 */ /* 0x000fe400078e3cff */
[----:B------:R-:W-:Y:S01]  /*0310*/  IMAD.MOV R12, RZ, RZ, -R10 ;  /* 0x000000ffff0c7224 */ /* 0x000fe200078e0a0a */
[----:B------:R-:W-:-:S02]  /*0320*/  IABS R10, R9 ;  /* 0x00000009000a7213 */ /* 0x000fc40000000000 */
[----:B------:R-:W-:Y:S02]  /*0330*/  ISETP.GE.AND P3, PT, R7, RZ, PT ;  /* 0x000000ff0700720c */ /* 0x000fe40003f66270 */
[----:B--2---:R-:W2:Y:S02]  /*0340*/  MUFU.RCP R5, R5 ;  /* 0x0000000500057308 */ /* 0x004ea40000001000 */
[----:B--2---:R-:W-:-:S06]  /*0350*/  VIADD R2, R5, 0xffffffe ;  /* 0x0ffffffe05027836 */ /* 0x004fcc0000000000 */
[----:B------:R2:W3:Y:S02]  /*0360*/  F2I.FTZ.U32.TRUNC.NTZ R3, R2 ;  /* 0x0000000200037305 */ /* 0x0004e4000021f000 */
[----:B--2---:R-:W-:Y:S02]  /*0370*/  IMAD.MOV.U32 R2, RZ, RZ, RZ ;  /* 0x000000ffff027224 */ /* 0x004fe400078e00ff */
[----:B---3--:R-:W-:-:S04]  /*0380*/  IMAD.MOV R11, RZ, RZ, -R3 ;  /* 0x000000ffff0b7224 */ /* 0x008fc800078e0a03 */
[----:B------:R-:W-:-:S04]  /*0390*/  IMAD R11, R11, R8, RZ ;  /* 0x000000080b0b7224 */ /* 0x000fc800078e02ff */
[----:B------:R-:W-:Y:S02]  /*03a0*/  IMAD.HI.U32 R3, R3, R11, R2 ;  /* 0x0000000b03037227 */ /* 0x000fe400078e0002 */
[----:B------:R-:W2:Y:S04]  /*03b0*/  S2R R2, SR_TID.X ;  /* 0x0000000000027919 */ /* 0x000ea80000002100 */
[----:B------:R-:W-:-:S04]  /*03c0*/  IMAD.HI.U32 R5, R3, R6, RZ ;  /* 0x0000000603057227 */ /* 0x000fc800078e00ff */
[----:B------:R-:W-:Y:S02]  /*03d0*/  IMAD R6, R5, R12, R6 ;  /* 0x0000000c05067224 */ /* 0x000fe400078e0206 */
[----:B------:R-:W-:-:S03]  /*03e0*/  IMAD.HI.U32 R3, R3, R10, RZ ;  /* 0x0000000a03037227 */ /* 0x000fc600078e00ff */
[----:B------:R-:W-:Y:S01]  /*03f0*/  ISETP.GT.U32.AND P2, PT, R8, R6, PT ;  /* 0x000000060800720c */ /* 0x000fe20003f44070 */
[----:B------:R-:W-:-:S05]  /*0400*/  IMAD R3, R3, R12, R10 ;  /* 0x0000000c03037224 */ /* 0x000fca00078e020a */
[----:B------:R-:W-:-:S07]  /*0410*/  ISETP.GT.U32.AND P1, PT, R8, R3, PT ;  /* 0x000000030800720c */ /* 0x000fce0003f24070 */
[--C-:B------:R-:W-:Y:S02]  /*0420*/  @!P2 IMAD.IADD R6, R6, 0x1, -R8.reuse ;  /* 0x000000010606a824 */ /* 0x100fe400078e0a08 */
[----:B------:R-:W-:Y:S01]  /*0430*/  @!P2 VIADD R5, R5, 0x1 ;  /* 0x000000010505a836 */ /* 0x000fe20000000000 */
[----:B------:R-:W-:Y:S02]  /*0440*/  ISETP.GE.AND P2, PT, R9, RZ, PT ;  /* 0x000000ff0900720c */ /* 0x000fe40003f46270 */
[----:B------:R-:W-:Y:S01]  /*0450*/  ISETP.GE.U32.AND P0, PT, R6, R8, PT ;  /* 0x000000080600720c */ /* 0x000fe20003f06070 */
[----:B------:R-:W-:Y:S01]  /*0460*/  @!P1 IMAD.IADD R3, R3, 0x1, -R8 ;  /* 0x0000000103039824 */ /* 0x000fe200078e0a08 */
[----:B------:R-:W-:Y:S02]  /*0470*/  LOP3.LUT R6, RZ, R0, RZ, 0x33, !PT ;  /* 0x00000000ff067212 */ /* 0x000fe400078e33ff */
[----:B--2---:R-:W-:Y:S02]  /*0480*/  SHF.R.U32.HI R7, RZ, 0x3, R2 ;  /* 0x00000003ff077819 */ /* 0x004fe40000011602 */
[----:B------:R-:W-:-:S02]  /*0490*/  ISETP.GT.U32.AND P1, PT, R8, R3, PT ;  /* 0x000000030800720c */ /* 0x000fc40003f24070 */
[----:B------:R-:W-:Y:S02]  /*04a0*/  SGXT.U32 R9, R7, 0x5 ;  /* 0x000000050709781a */ /* 0x000fe40000000000 */
[----:B------:R-:W-:-:S03]  /*04b0*/  SHF.R.U32.HI R95, RZ, 0x5, R2 ;  /* 0x00000005ff5f7819 */ /* 0x000fc60000011602 */
[----:B------:R-:W-:Y:S01]  /*04c0*/  @P0 VIADD R5, R5, 0x1 ;  /* 0x0000000105050836 */ /* 0x000fe20000000000 */
[----:B------:R-:W-:Y:S02]  /*04d0*/  ISETP.NE.AND P0, PT, R0, RZ, PT ;  /* 0x000000ff0000720c */ /* 0x000fe40003f05270 */
[----:B------:R-:W-:Y:S01]  /*04e0*/  LOP3.LUT R109, R95, 0x7fffffc, RZ, 0xc0, !PT ;  /* 0x07fffffc5f6d7812 */ /* 0x000fe200078ec0ff */
[----:B------:R-:W-:Y:S02]  /*04f0*/  @!P3 IMAD.MOV R5, RZ, RZ, -R5 ;  /* 0x000000ffff05b224 */ /* 0x000fe400078e0a05 */
[----:B------:R-:W-:-:S03]  /*0500*/  @!P1 IMAD.IADD R3, R3, 0x1, -R8 ;  /* 0x0000000103039824 */ /* 0x000fc600078e0a08 */
[----:B------:R-:W-:Y:S01]  /*0510*/  SEL R0, R6, R5, !P0 ;  /* 0x0000000506007207 */ /* 0x000fe20004000000 */
[----:B------:R-:W-:-:S04]  /*0520*/  @!P2 IMAD.MOV R3, RZ, RZ, -R3 ;  /* 0x000000ffff03a224 */ /* 0x000fc800078e0a03 */
[----:B------:R-:W-:Y:S01]  /*0530*/  IMAD.SHL.U32 R0, R0, 0x80, RZ ;  /* 0x0000008000007824 */ /* 0x000fe200078e00ff */
[----:B------:R-:W-:-:S04]  /*0540*/  SEL R3, R6, R3, !P0 ;  /* 0x0000000306037207 */ /* 0x000fc80004000000 */
[----:B------:R-:W-:Y:S01]  /*0550*/  LOP3.LUT R8, R0, 0x40, R9, 0xfe, !PT ;  /* 0x0000004000087812 */ /* 0x000fe200078efe09 */
[----:B------:R-:W-:Y:S01]  /*0560*/  IMAD R3, R4, 0x8, R3 ;  /* 0x0000000804037824 */ /* 0x000fe200078e0203 */
[----:B------:R-:W-:Y:S02]  /*0570*/  LOP3.LUT R5, R0, R9, RZ, 0xfc, !PT ;  /* 0x0000000900057212 */ /* 0x000fe400078efcff */
[----:B------:R-:W-:Y:S01]  /*0580*/  LOP3.LUT R7, R0, 0x20, R9, 0xfe, !PT ;  /* 0x0000002000077812 */ /* 0x000fe200078efe09 */
[----:B------:R-:W-:Y:S01]  /*0590*/  IMAD.HI R15, R8, 0x2aaaaaab, RZ ;  /* 0x2aaaaaab080f7827 */ /* 0x000fe200078e02ff */
[----:B------:R-:W-:Y:S02]  /*05a0*/  LOP3.LUT R14, R0, 0x60, R9, 0xfe, !PT ;  /* 0x00000060000e7812 */ /* 0x000fe400078efe09 */
[----:B------:R-:W-:Y:S01]  /*05b0*/  LOP3.LUT R4, R9, 0x20, RZ, 0xfc, !PT ;  /* 0x0000002009047812 */ /* 0x000fe200078efcff */
[----:B------:R-:W-:Y:S01]  /*05c0*/  IMAD.HI R10, R5, 0x2aaaaaab, RZ ;  /* 0x2aaaaaab050a7827 */ /* 0x000fe200078e02ff */
[----:B------:R-:W-:-:S03]  /*05d0*/  SHF.R.U32.HI R6, RZ, 0x1f, R15 ;  /* 0x0000001fff067819 */ /* 0x000fc6000001160f */
[----:B------:R-:W-:Y:S01]  /*05e0*/  IMAD.HI R12, R7, 0x2aaaaaab, RZ ;  /* 0x2aaaaaab070c7827 */ /* 0x000fe200078e02ff */
[----:B------:R-:W-:Y:S02]  /*05f0*/  SHF.R.U32.HI R11, RZ, 0x1f, R10 ;  /* 0x0000001fff0b7819 */ /* 0x000fe4000001160a */
[----:B------:R-:W-:Y:S01]  /*0600*/  LEA.HI R15, R15, R6, RZ, 0x17 ;  /* 0x000000060f0f7211 */ /* 0x000fe200078fb8ff */
[----:B------:R-:W-:Y:S01]  /*0610*/  IMAD.HI R16, R14, 0x2aaaaaab, RZ ;  /* 0x2aaaaaab0e107827 */ /* 0x000fe200078e02ff */
[----:B------:R-:W-:Y:S02]  /*0620*/  LEA.HI R10, R10, R11, RZ, 0x17 ;  /* 0x0000000b0a0a7211 */ /* 0x000fe400078fb8ff */
[----:B------:R-:W-:Y:S01]  /*0630*/  SHF.R.U32.HI R13, RZ, 0x1f, R12 ;  /* 0x0000001fff0d7819 */ /* 0x000fe2000001160c */
[----:B------:R-:W-:Y:S01]  /*0640*/  IMAD R26, R15, -0xc00, R8 ;  /* 0xfffff4000f1a7824 */ /* 0x000fe200078e0208 */
[----:B------:R-:W-:Y:S01]  /*0650*/  SHF.R.S32.HI R15, RZ, 0x18, R3 ;  /* 0x00000018ff0f7819 */ /* 0x000fe20000011403 */
[----:B------:R-:W-:Y:S01]  /*0660*/  IMAD R22, R10, -0xc00, R5 ;  /* 0xfffff4000a167824 */ /* 0x000fe200078e0205 */
[----:B------:R-:W-:Y:S01]  /*0670*/  LEA.HI R12, R12, R13, RZ, 0x17 ;  /* 0x0000000d0c0c7211 */ /* 0x000fe200078fb8ff */
[----:B------:R-:W-:Y:S01]  /*0680*/  IMAD.SHL.U32 R3, R3, 0x80, RZ ;  /* 0x0000008003037824 */ /* 0x000fe200078e00ff */
[----:B------:R-:W-:Y:S01]  /*0690*/  SHF.R.U32.HI R11, RZ, 0x1f, R16 ;  /* 0x0000001fff0b7819 */ /* 0x000fe20000011610 */
[----:B------:R-:W-:Y:S01]  /*06a0*/  IMAD.SHL.U32 R5, R2, 0x8, RZ ;  /* 0x0000000802057824 */ /* 0x000fe200078e00ff */
[----:B------:R-:W-:Y:S01]  /*06b0*/  SGXT R15, R15, 0x1 ;  /* 0x000000010f0f781a */ /* 0x000fe20000000200 */
[----:B------:R-:W-:Y:S01]  /*06c0*/  IMAD R24, R12, -0xc00, R7 ;  /* 0xfffff4000c187824 */ /* 0x000fe200078e0207 */
[----:B------:R-:W-:-:S02]  /*06d0*/  LOP3.LUT R10, R3, R9, RZ, 0xfc, !PT ;  /* 0x00000009030a7212 */ /* 0x000fc400078efcff */
[----:B------:R-:W-:Y:S02]  /*06e0*/  LOP3.LUT R8, R5, 0x38, R2, 0x48, !PT ;  /* 0x0000003805087812 */ /* 0x000fe400078e4802 */
[C---:B------:R-:W-:Y:S02]  /*06f0*/  LOP3.LUT R6, R9.reuse, 0x40, RZ, 0xfc, !PT ;  /* 0x0000004009067812 */ /* 0x040fe400078efcff */
[----:B------:R-:W-:Y:S01]  /*0700*/  LOP3.LUT R7, R9, 0x60, RZ, 0xfc, !PT ;  /* 0x0000006009077812 */ /* 0x000fe200078efcff */
[--C-:B------:R-:W-:Y:S01]  /*0710*/  IMAD R4, R4, 0x40, R8.reuse ;  /* 0x0000004004047824 */ /* 0x100fe200078e0208 */
[----:B------:R-:W-:Y:S01]  /*0720*/  LEA.HI R21, R16, R11, RZ, 0x17 ;  /* 0x0000000b10157211 */ /* 0x000fe200078fb8ff */
[--C-:B------:R-:W-:Y:S01]  /*0730*/  IMAD R6, R6, 0x40, R8.reuse ;  /* 0x0000004006067824 */ /* 0x100fe200078e0208 */
[----:B------:R-:W-:Y:S01]  /*0740*/  LEA.HI R16, R15, R10, RZ, 0xc ;  /* 0x0000000a0f107211 */ /* 0x000fe200078f60ff */
[--C-:B------:R-:W-:Y:S01]  /*0750*/  IMAD R7, R7, 0x40, R8.reuse ;  /* 0x0000004007077824 */ /* 0x100fe200078e0208 */
[----:B------:R-:W-:Y:S01]  /*0760*/  LOP3.LUT R11, R3, 0x20, R9, 0xfe, !PT ;  /* 0x00000020030b7812 */ /* 0x000fe200078efe09 */
[----:B------:R-:W-:Y:S01]  /*0770*/  IMAD R8, R9, 0x40, R8 ;  /* 0x0000004009087824 */ /* 0x000fe200078e0208 */
[----:B------:R-:W-:Y:S01]  /*0780*/  LOP3.LUT R12, R3, 0x40, R9, 0xfe, !PT ;  /* 0x00000040030c7812 */ /* 0x000fe200078efe09 */
[----:B------:R-:W-:Y:S01]  /*0790*/  IMAD R14, R21, -0xc00, R14 ;  /* 0xfffff400150e7824 */ /* 0x000fe200078e020e */
[----:B------:R-:W-:-:S02]  /*07a0*/  LOP3.LUT R13, R3, 0x60, R9, 0xfe, !PT ;  /* 0x00000060030d7812 */ /* 0x000fc400078efe09 */
[----:B------:R-:W-:Y:S02]  /*07b0*/  LOP3.LUT R9, R16, 0x3ff000, RZ, 0xc0, !PT ;  /* 0x003ff00010097812 */ /* 0x000fe400078ec0ff */
[C---:B------:R-:W-:Y:S02]  /*07c0*/  LEA.HI R16, R15.reuse, R11, RZ, 0xc ;  /* 0x0000000b0f107211 */ /* 0x040fe400078f60ff */
[C---:B------:R-:W-:Y:S01]  /*07d0*/  LEA.HI R17, R15.reuse, R12, RZ, 0xc ;  /* 0x0000000c0f117211 */ /* 0x040fe200078f60ff */
[----:B------:R-:W-:Y:S01]  /*07e0*/  IMAD.IADD R10, R10, 0x1, -R9 ;  /* 0x000000010a0a7824 */ /* 0x000fe200078e0a09 */
[----:B------:R-:W-:Y:S02]  /*07f0*/  LEA.HI R15, R15, R13, RZ, 0xc ;  /* 0x0000000d0f0f7211 */ /* 0x000fe400078f60ff */
[----:B------:R-:W-:Y:S02]  /*0800*/  LOP3.LUT R16, R16, 0x3ff000, RZ, 0xc0, !PT ;  /* 0x003ff00010107812 */ /* 0x000fe400078ec0ff */
[----:B------:R-:W-:-:S02]  /*0810*/  LOP3.LUT R17, R17, 0x3ff000, RZ, 0xc0, !PT ;  /* 0x003ff00011117812 */ /* 0x000fc400078ec0ff */
[----:B------:R-:W-:Y:S01]  /*0820*/  LOP3.LUT R20, R15, 0x3ff000, RZ, 0xc0, !PT ;  /* 0x003ff0000f147812 */ /* 0x000fe200078ec0ff */
[----:B------:R-:W-:Y:S01]  /*0830*/  IMAD.IADD R16, R11, 0x1, -R16 ;  /* 0x000000010b107824 */ /* 0x000fe200078e0a10 */
[----:B------:R-:W-:Y:S01]  /*0840*/  LOP3.LUT R9, R5, 0x38, RZ, 0xc0, !PT ;  /* 0x0000003805097812 */ /* 0x000fe200078ec0ff */
[----:B------:R-:W-:Y:S01]  /*0850*/  IMAD.IADD R12, R12, 0x1, -R17 ;  /* 0x000000010c0c7824 */ /* 0x000fe200078e0a11 */
[----:B------:R-:W-:Y:S01]  /*0860*/  LEA R25, R8, UR14, 0x1 ;  /* 0x0000000e08197c11 */ /* 0x000fe2000f8e08ff */
[----:B------:R-:W-:Y:S01]  /*0870*/  IMAD.IADD R20, R13, 0x1, -R20 ;  /* 0x000000010d147824 */ /* 0x000fe200078e0a14 */
[----:B------:R-:W-:Y:S01]  /*0880*/  LEA R27, R4, UR14, 0x1 ;  /* 0x0000000e041b7c11 */ /* 0x000fe2000f8e08ff */
[--C-:B------:R-:W-:Y:S01]  /*0890*/  IMAD R13, R10, 0xc00, R9.reuse ;  /* 0x00000c000a0d7824 */ /* 0x100fe200078e0209 */
[----:B------:R-:W-:Y:S01]  /*08a0*/  LEA R35, R6, UR14, 0x1 ;  /* 0x0000000e06237c11 */ /* 0x000fe2000f8e08ff */
[--C-:B------:R-:W-:Y:S01]  /*08b0*/  IMAD R15, R16, 0xc00, R9.reuse ;  /* 0x00000c00100f7824 */ /* 0x100fe200078e0209 */
[----:B------:R-:W-:Y:S01]  /*08c0*/  LEA R37, R7, UR14, 0x1 ;  /* 0x0000000e07257c11 */ /* 0x000fe2000f8e08ff */
[----:B------:R-:W-:-:S02]  /*08d0*/  IMAD R17, R12, 0xc00, R9 ;  /* 0x00000c000c117824 */ /* 0x000fc400078e0209 */
[--C-:B------:R-:W-:Y:S02]  /*08e0*/  IMAD R11, R20, 0xc00, R9.reuse ;  /* 0x00000c00140b7824 */ /* 0x100fe400078e0209 */
[--C-:B------:R-:W-:Y:S02]  /*08f0*/  IMAD R21, R22, 0xc00, R9.reuse ;  /* 0x00000c0016157824 */ /* 0x100fe400078e0209 */
[--C-:B------:R-:W-:Y:S02]  /*0900*/  IMAD R29, R24, 0xc00, R9.reuse ;  /* 0x00000c00181d7824 */ /* 0x100fe400078e0209 */
[--C-:B------:R-:W-:Y:S02]  /*0910*/  IMAD R31, R26, 0xc00, R9.reuse ;  /* 0x00000c001a1f7824 */ /* 0x100fe400078e0209 */
[----:B------:R-:W-:Y:S02]  /*0920*/  IMAD R9, R14, 0xc00, R9 ;  /* 0x00000c000e097824 */ /* 0x000fe400078e0209 */
[----:B----4-:R-:W-:-:S04]  /*0930*/  IMAD.WIDE R12, R13, 0x2, R18 ;  /* 0x000000020d0c7825 */ /* 0x010fc800078e0212 */
[--C-:B------:R-:W-:Y:S01]  /*0940*/  IMAD.WIDE R14, R15, 0x2, R18.reuse ;  /* 0x000000020f0e7825 */ /* 0x100fe200078e0212 */
[----:B------:R-:W-:Y:S01]  /*0950*/  @!PT LDS RZ, [RZ] ;  /* 0x00000000fffff984 */ /* 0x000fe20000000800 */
[----:B------:R-:W-:Y:S01]  /*0960*/  @!PT LDS RZ, [RZ] ;  /* 0x00000000fffff984 */ /* 0x000fe20000000800 */
[----:B------:R-:W-:Y:S01]  /*0970*/  @!PT LDS RZ, [RZ] ;  /* 0x00000000fffff984 */ /* 0x000fe20000000800 */
[----:B------:R-:W-:Y:S01]  /*0980*/  LDGSTS.E.BYPASS.128 [R25], desc[UR18][R12.64] ;  /* 0x000000000c197fae */ /* 0x000fe2000b901c52 */
[----:B------:R-:W-:Y:S02]  /*0990*/  IADD3 R100, P0, R12, 0x200, RZ ;  /* 0x000002000c647810 */ /* 0x000fe40007f1e0ff */
[--C-:B------:R-:W-:Y:S01]  /*09a0*/  IMAD.WIDE R16, R17, 0x2, R18.reuse ;  /* 0x0000000211107825 */ /* 0x100fe200078e0212 */
[----:B------:R-:W-:Y:S01]  /*09b0*/  LDGSTS.E.BYPASS.128 [R27], desc[UR18][R14.64] ;  /* 0x000000000e1b7fae */ /* 0x000fe2000b901c52 */
[----:B------:R-:W-:Y:S02]  /*09c0*/  IADD3 R10, P1, R14, 0x200, RZ ;  /* 0x000002000e0a7810 */ /* 0x000fe40007f3e0ff */
[----:B------:R-:W-:Y:S01]  /*09d0*/  IMAD.WIDE R18, R11, 0x2, R18 ;  /* 0x000000020b127825 */ /* 0x000fe200078e0212 */
[----:B------:R-:W-:Y:S03]  /*09e0*/  LDGSTS.E.BYPASS.128 [R35], desc[UR18][R16.64] ;  /* 0x0000000010237fae */ /* 0x000fe6000b901c52 */
[--C-:B-1---5:R-:W-:Y:S01]  /*09f0*/  IMAD.WIDE R20, R21, 0x2, R32.reuse ;  /* 0x0000000215147825 */ /* 0x122fe200078e0220 */
[----:B------:R-:W-:Y:S03]  /*0a00*/  LDGSTS.E.BYPASS.128 [R37], desc[UR18][R18.64] ;  /* 0x0000000012257fae */ /* 0x000fe6000b901c52 */
[--C-:B------:R-:W-:Y:S01]  /*0a10*/  IMAD.WIDE R28, R29, 0x2, R32.reuse ;  /* 0x000000021d1c7825 */ /* 0x100fe200078e0220 */
[----:B------:R-:W0:Y:S03]  /*0a20*/  LDGDEPBAR ;  /* 0x00000000000079af */ /* 0x000e260000000000 */
[----:B------:R-:W-:Y:S01]  /*0a30*/  IMAD.WIDE R30, R31, 0x2, R32 ;  /* 0x000000021f1e7825 */ /* 0x000fe200078e0220 */
[----:B------:R-:W-:Y:S01]  /*0a40*/  LDGSTS.E.BYPASS.128 [R25+0x14000], desc[UR18][R20.64] ;  /* 0x1400000014197fae */ /* 0x000fe2000b901c52 */
[----:B------:R-:W-:-:S02]  /*0a50*/  IADD3 R106, P2, R28, 0x200, RZ ;  /* 0x000002001c6a7810 */ /* 0x000fc40007f5e0ff */
[----:B------:R-:W-:Y:S01]  /*0a60*/  IMAD.WIDE R32, R9, 0x2, R32 ;  /* 0x0000000209207825 */ /* 0x000fe200078e0220 */
[----:B------:R-:W-:Y:S03]  /*0a70*/  LDGSTS.E.BYPASS.128 [R27+0x14000], desc[UR18][R28.64] ;  /* 0x140000001c1b7fae */ /* 0x000fe6000b901c52 */
[----:B------:R-:W-:Y:S01]  /*0a80*/  IMAD.X R9, RZ, RZ, R13, P0 ;  /* 0x000000ffff097224 */ /* 0x000fe200000e060d */
[----:B------:R-:W-:Y:S01]  /*0a90*/  LDGSTS.E.BYPASS.128 [R35+0x14000], desc[UR18][R30.64] ;  /* 0x140000001e237fae */ /* 0x000fe2000b901c52 */
[----:B------:R-:W-:Y:S01]  /*0aa0*/  IADD3 R22, P0, R16, 0x200, RZ ;  /* 0x0000020010167810 */ /* 0x000fe20007f1e0ff */
[----:B------:R-:W-:Y:S01]  /*0ab0*/  IMAD.X R11, RZ, RZ, R15, P1 ;  /* 0x000000ffff0b7224 */ /* 0x000fe200008e060f */
[----:B------:R-:W-:Y:S01]  /*0ac0*/  IADD3 R90, P1, R18, 0x200, RZ ;  /* 0x00000200125a7810 */ /* 0x000fe20007f3e0ff */
[----:B------:R-:W-:Y:S01]  /*0ad0*/  LDGSTS.E.BYPASS.128 [R37+0x14000], desc[UR18][R32.64] ;  /* 0x1400000020257fae */ /* 0x000fe2000b901c52 */
[----:B------:R-:W-:-:S02]  /*0ae0*/  IMAD.X R107, RZ, RZ, R29, P2 ;  /* 0x000000ffff6b7224 */ /* 0x000fc400010e061d */
[----:B------:R-:W-:Y:S01]  /*0af0*/  IMAD.X R23, RZ, RZ, R17, P0 ;  /* 0x000000ffff177224 */ /* 0x000fe200000e0611 */
[----:B------:R-:W0:Y:S01]  /*0b00*/  LDGDEPBAR ;  /* 0x00000000000079af */ /* 0x000e220000000000 */
[----:B------:R-:W-:Y:S01]  /*0b10*/  BAR.SYNC.DEFER_BLOCKING 0x0 ;  /* 0x0000000000007b1d */ /* 0x000fe20000010000 */
[----:B------:R-:W-:Y:S01]  /*0b20*/  IADD3 R94, P0, R20, 0x200, RZ ;  /* 0x00000200145e7810 */ /* 0x000fe20007f1e0ff */
[----:B------:R-:W-:Y:S01]  /*0b30*/  IMAD.X R91, RZ, RZ, R19, P1 ;  /* 0x000000ffff5b7224 */ /* 0x000fe200008e0613 */
[----:B------:R-:W-:-:S03]  /*0b40*/  IADD3 R104, P1, R30, 0x200, RZ ;  /* 0x000002001e687810 */ /* 0x000fc60007f3e0ff */
[----:B------:R-:W-:Y:S01]  /*0b50*/  IMAD.X R108, RZ, RZ, R21, P0 ;  /* 0x000000ffff6c7224 */ /* 0x000fe200000e0615 */
[----:B------:R-:W-:Y:S01]  /*0b60*/  IADD3 R98, P0, R32, 0x200, RZ ;  /* 0x0000020020627810 */ /* 0x000fe20007f1e0ff */
[----:B------:R-:W-:-:S04]  /*0b70*/  IMAD.X R105, RZ, RZ, R31, P1 ;  /* 0x000000ffff697224 */ /* 0x000fc800008e061f */
[----:B------:R-:W-:Y:S01]  /*0b80*/  IMAD.X R102, RZ, RZ, R33, P0 ;  /* 0x000000ffff667224 */ /* 0x000fe200000e0621 */
[----:B------:R-:W-:Y:S01]  /*0b90*/  @!PT LDS RZ, [RZ] ;  /* 0x00000000fffff984 */ /* 0x000fe20000000800 */
[----:B------:R-:W-:Y:S01]  /*0ba0*/  @!PT LDS RZ, [RZ] ;  /* 0x00000000fffff984 */ /* 0x000fe20000000800 */
[----:B------:R-:W-:Y:S01]  /*0bb0*/  @!PT LDS RZ, [RZ] ;  /* 0x00000000fffff984 */ /* 0x000fe20000000800 */
[----:B------:R-:W-:Y:S04]  /*0bc0*/  LDGSTS.E.BYPASS.128 [R25+0x4000], desc[UR18][R12.64+0x80] ;  /* 0x040000800c197fae */ /* 0x000fe8000b901c52 */
[----:B------:R-:W-:Y:S04]  /*0bd0*/  LDGSTS.E.BYPASS.128 [R27+0x4000], desc[UR18][R14.64+0x80] ;  /* 0x040000800e1b7fae */ /* 0x000fe8000b901c52 */
[----:B------:R-:W-:Y:S04]  /*0be0*/  LDGSTS.E.BYPASS.128 [R35+0x4000], desc[UR18][R16.64+0x80] ;  /* 0x0400008010237fae */ /* 0x000fe8000b901c52 */
[----:B------:R-:W-:Y:S04]  /*0bf0*/  LDGSTS.E.BYPASS.128 [R37+0x4000], desc[UR18][R18.64+0x80] ;  /* 0x0400008012257fae */ /* 0x000fe8000b901c52 */
[----:B------:R-:W0:Y:S04]  /*0c00*/  LDGDEPBAR ;  /* 0x00000000000079af */ /* 0x000e280000000000 */
[----:B------:R-:W-:Y:S04]  /*0c10*/  LDGSTS.E.BYPASS.128 [R25+0x18000], desc[UR18][R20.64+0x80] ;  /* 0x1800008014197fae */ /* 0x000fe8000b901c52 */
[----:B------:R-:W-:Y:S04]  /*0c20*/  LDGSTS.E.BYPASS.128 [R27+0x18000], desc[UR18][R28.64+0x80] ;  /* 0x180000801c1b7fae */ /* 0x000fe8000b901c52 */
[----:B------:R-:W-:Y:S04]  /*0c30*/  LDGSTS.E.BYPASS.128 [R35+0x18000], desc[UR18][R30.64+0x80] ;  /* 0x180000801e237fae */ /* 0x000fe8000b901c52 */
[----:B------:R-:W-:Y:S04]  /*0c40*/  LDGSTS.E.BYPASS.128 [R37+0x18000], desc[UR18][R32.64+0x80] ;  /* 0x1800008020257fae */ /* 0x000fe8000b901c52 */
[----:B------:R-:W0:Y:S01]  /*0c50*/  LDGDEPBAR ;  /* 0x00000000000079af */ /* 0x000e220000000000 */
[----:B------:R-:W-:Y:S06]  /*0c60*/  BAR.SYNC.DEFER_BLOCKING 0x0 ;  /* 0x0000000000007b1d */ /* 0x000fec0000010000 */
        /* <DEDUP_REMOVED lines=17> */
[----:B------:R1:W-:Y:S04]  /*0d80*/  LDGSTS.E.BYPASS.128 [R25+0xc000], desc[UR18][R12.64+0x180] ;  /* 0x0c0001800c197fae */ /* 0x0003e8000b901c52 */
[----:B------:R-:W-:Y:S04]  /*0d90*/  LDGSTS.E.BYPASS.128 [R27+0xc000], desc[UR18][R14.64+0x180] ;  /* 0x0c0001800e1b7fae */ /* 0x000fe8000b901c52 */
[----:B------:R-:W-:Y:S04]  /*0da0*/  LDGSTS.E.BYPASS.128 [R35+0xc000], desc[UR18][R16.64+0x180] ;  /* 0x0c00018010237fae */ /* 0x000fe8000b901c52 */
[----:B------:R-:W-:Y:S01]  /*0db0*/  LDGSTS.E.BYPASS.128 [R37+0xc000], desc[UR18][R18.64+0x180] ;  /* 0x0c00018012257fae */ /* 0x000fe2000b901c52 */
[----:B-1----:R-:W-:-:S03]  /*0dc0*/  IMAD.MOV.U32 R12, RZ, RZ, -0x40 ;  /* 0xffffffc0ff0c7424 */ /* 0x002fc600078e00ff */
[----:B------:R-:W0:Y:S04]  /*0dd0*/  LDGDEPBAR ;  /* 0x00000000000079af */ /* 0x000e280000000000 */
[----:B------:R1:W-:Y:S04]  /*0de0*/  LDGSTS.E.BYPASS.128 [R25+0x20000], desc[UR18][R20.64+0x180] ;  /* 0x2000018014197fae */ /* 0x0003e8000b901c52 */
[----:B------:R2:W-:Y:S04]  /*0df0*/  LDGSTS.E.BYPASS.128 [R27+0x20000], desc[UR18][R28.64+0x180] ;  /* 0x200001801c1b7fae */ /* 0x0005e8000b901c52 */
[----:B------:R3:W-:Y:S04]  /*0e00*/  LDGSTS.E.BYPASS.128 [R35+0x20000], desc[UR18][R30.64+0x180] ;  /* 0x200001801e237fae */ /* 0x0007e8000b901c52 */
[----:B------:R4:W-:Y:S01]  /*0e10*/  LDGSTS.E.BYPASS.128 [R37+0x20000], desc[UR18][R32.64+0x180] ;  /* 0x2000018020257fae */ /* 0x0009e2000b901c52 */
[----:B-1----:R-:W-:-:S03]  /*0e20*/  CS2R R24, SRZ ;  /* 0x0000000000187805 */ /* 0x002fc6000001ff00 */
[----:B------:R-:W0:Y:S01]  /*0e30*/  LDGDEPBAR ;  /* 0x00000000000079af */ /* 0x000e220000000000 */
[----:B--2---:R-:W-:Y:S02]  /*0e40*/  CS2R R26, SRZ ;  /* 0x00000000001a7805 */ /* 0x004fe4000001ff00 */
[----:B------:R-:W-:Y:S02]  /*0e50*/  CS2R R28, SRZ ;  /* 0x00000000001c7805 */ /* 0x000fe4000001ff00 */
[----:B---3--:R-:W-:Y:S02]  /*0e60*/  CS2R R30, SRZ ;  /* 0x00000000001e7805 */ /* 0x008fe4000001ff00 */
[----:B------:R-:W-:Y:S02]  /*0e70*/  CS2R R34, SRZ ;  /* 0x0000000000227805 */ /* 0x000fe4000001ff00 */
[----:B----4-:R-:W-:Y:S02]  /*0e80*/  CS2R R32, SRZ ;  /* 0x0000000000207805 */ /* 0x010fe4000001ff00 */
[----:B------:R-:W-:-:S07]  /*0e90*/  CS2R R36, SRZ ;  /* 0x0000000000247805 */ /* 0x000fce000001ff00 */
.L_x_0:
[----:B------:R-:W1:Y:S01]  /*0ea0*/  SHFL.IDX PT, R13, R109, RZ, 0x1f ;  /* 0x00001fff6d0d7589 */ /* 0x000e6200000e0000 */
[----:B------:R-:W-:Y:S01]  /*0eb0*/  UIADD3 UR16, UR16, 0x1, URZ ;  /* 0x0000000110107890 */ /* 0x000fe2000fffe03f */
[----:B------:R-:W-:-:S04]  /*0ec0*/  DEPBAR.LE SB0, 0x6 ;  /* 0x000081800000791a */ /* 0x000fc80000000000 */
[----:B------:R-:W-:Y:S01]  /*0ed0*/  UISETP.GE.AND UP0, UPT, UR16, 0x5, UPT ;  /* 0x000000051000788c */ /* 0x000fe2000bf06270 */
[----:B------:R-:W-:Y:S01]  /*0ee0*/  BAR.SYNC.DEFER_BLOCKING 0x0 ;  /* 0x0000000000007b1d */ /* 0x000fe20000010000 */
[----:B------:R-:W-:Y:S01]  /*0ef0*/  UIADD3 UR15, UR15, 0x1, URZ ;  /* 0x000000010f0f7890 */ /* 0x000fe2000fffe03f */
[----:B------:R-:W-:Y:S01]  /*0f00*/  VIADD R96, R12, 0x40 ;  /* 0x000000400c607836 */ /* 0x000fe20000000000 */
[----:B------:R-:W-:Y:S01]  /*0f10*/  USEL UR16, UR16, URZ, !UP0 ;  /* 0x0000003f10107287 */ /* 0x000fe2000c000000 */
[----:B------:R-:W-:Y:S02]  /*0f20*/  IADD3 R20, P1, R100, UR4, RZ ;  /* 0x0000000464147c10 */ /* 0x000fe4000ff3e0ff */
[----:B------:R-:W-:Y:S01]  /*0f30*/  UMOV UR11, 0x40000040 ;  /* 0x40000040000b7882 */ /* 0x000fe20000000000 */
[----:B------:R-:W-:Y:S02]  /*0f40*/  ISETP.GE.U32.AND P0, PT, R96, 0xb00, PT ;  /* 0x00000b006000780c */ /* 0x000fe40003f06070 */
[----:B------:R-:W-:-:S02]  /*0f50*/  IADD3.X R21, R9, UR5, RZ, P1, !PT ;  /* 0x0000000509157c10 */ /* 0x000fc40008ffe4ff */
[----:B------:R-:W-:Y:S02]  /*0f60*/  IADD3 R88, P1, R22, UR4, RZ ;  /* 0x0000000416587c10 */ /* 0x000fe4000ff3e0ff */
[----:B------:R-:W-:Y:S02]  /*0f70*/  IADD3 R92, P2, R10, UR4, RZ ;  /* 0x000000040a5c7c10 */ /* 0x000fe4000ff5e0ff */
[----:B------:R-:W-:Y:S02]  /*0f80*/  IADD3.X R89, R23, UR5, RZ, P1, !PT ;  /* 0x0000000517597c10 */ /* 0x000fe40008ffe4ff */
[----:B-1----:R-:W-:Y:S02]  /*0f90*/  R2UR UR6, R13 ;  /* 0x000000000d0672ca */ /* 0x002fe400000e0000 */
[----:B------:R-:W-:Y:S02]  /*0fa0*/  IADD3 R12, P1, R90, UR4, RZ ;  /* 0x000000045a0c7c10 */ /* 0x000fe4000ff3e0ff */
[----:B------:R-:W-:-:S02]  /*0fb0*/  IADD3.X R93, R11, UR5, RZ, P2, !PT ;  /* 0x000000050b5d7c10 */ /* 0x000fc400097fe4ff */
[----:B------:R-:W-:Y:S01]  /*0fc0*/  IADD3 R14, P2, R94, UR4, RZ ;  /* 0x000000045e0e7c10 */ /* 0x000fe2000ff5e0ff */
[----:B------:R-:W-:Y:S01]  /*0fd0*/  WARPGROUP.ARRIVE ;  /* 0x00000000000079c5 */ /* 0x000fe20000000000 */
[----:B------:R-:W-:Y:S02]  /*0fe0*/  IADD3 R16, P3, R106, UR4, RZ ;  /* 0x000000046a107c10 */ /* 0x000fe4000ff7e0ff */
[----:B------:R-:W-:Y:S02]  /*0ff0*/  IADD3.X R13, R91, UR5, RZ, P1, !PT ;  /* 0x000000055b0d7c10 */ /* 0x000fe40008ffe4ff */
[----:B------:R-:W-:Y:S01]  /*1000*/  IADD3 R18, P1, R104, UR4, RZ ;  /* 0x0000000468127c10 */ /* 0x000fe2000ff3e0ff */
[----:B------:R-:W-:Y:S01]  /*1010*/  USHF.L.U32 UR7, UR6, 0x7, URZ ;  /* 0x0000000706077899 */ /* 0x000fe2000800063f */
[----:B------:R-:W-:Y:S01]  /*1020*/  IADD3.X R15, R108, UR5, RZ, P2, !PT ;  /* 0x000000056c0f7c10 */ /* 0x000fe200097fe4ff */
[----:B------:R-:W-:Y:S01]  /*1030*/  ULEA UR6, UR16, UR14, 0xe ;  /* 0x0000000e10067291 */ /* 0x000fe2000f8e703f */
[----:B------:R-:W-:Y:S01]  /*1040*/  IADD3.X R17, R107, UR5, RZ, P3, !PT ;  /* 0x000000056b117c10 */ /* 0x000fe20009ffe4ff */
[----:B------:R-:W-:Y:S01]  /*1050*/  ULOP3.LUT UR7, UR7, 0x380, URZ, 0xc0, !UPT ;  /* 0x0000038007077892 */ /* 0x000fe2000f8ec03f */
[----:B------:R-:W-:Y:S01]  /*1060*/  IADD3.X R19, R105, UR5, RZ, P1, !PT ;  /* 0x0000000569137c10 */ /* 0x000fe20008ffe4ff */
[----:B------:R-:W-:-:S02]  /*1070*/  USHF.R.U32.HI UR8, URZ, 0x4, UR6 ;  /* 0x000000043f087899 */ /* 0x000fc40008011606 */
[----:B------:R-:W-:Y:S02]  /*1080*/  UIADD3 UR6, UR6, 0x14000, URZ ;  /* 0x0001400006067890 */ /* 0x000fe4000fffe03f */
[----:B------:R-:W-:Y:S02]  /*1090*/  ULOP3.LUT UR8, UR8, 0x3fff, URZ, 0xc0, !UPT ;  /* 0x00003fff08087892 */ /* 0x000fe4000f8ec03f */
[----:B------:R-:W-:Y:S02]  /*10a0*/  USHF.R.U32.HI UR6, URZ, 0x4, UR6 ;  /* 0x000000043f067899 */ /* 0x000fe40008011606 */
[----:B------:R-:W-:Y:S02]  /*10b0*/  UIADD3 UR12, UP0, UR7, UR8, URZ ;  /* 0x00000008070c7290 */ /* 0x000fe4000ff1e03f */
[----:B------:R-:W-:Y:S02]  /*10c0*/  ULOP3.LUT UR6, UR6, 0x3fff, URZ, 0xc0, !UPT ;  /* 0x00003fff06067892 */ /* 0x000fe4000f8ec03f */
[----:B------:R-:W-:-:S02]  /*10d0*/  UIADD3.X UR13, URZ, URZ, URZ, UP0, !UPT ;  /* 0x0000003f3f0d7290 */ /* 0x000fc400087fe43f */
[----:B------:R-:W-:Y:S02]  /*10e0*/  ULOP3.LUT UR10, UR6, 0x4000000, URZ, 0xfc, !UPT ;  /* 0x04000000060a7892 */ /* 0x000fe4000f8efc3f */
[----:B------:R-:W-:Y:S02]  /*10f0*/  ULOP3.LUT UR8, UR12, 0x4000000, URZ, 0xfc, !UPT ;  /* 0x040000000c087892 */ /* 0x000fe4000f8efc3f */
[----:B------:R-:W-:Y:S01]  /*1100*/  ULOP3.LUT UR9, UR13, 0x40000040, URZ, 0xfc, !UPT ;  /* 0x400000400d097892 */ /* 0x000fe2000f8efc3f */
[----:B------:R-:W-:Y:S01]  /*1110*/  UMOV UR7, URZ ;  /* 0x0000003f00077c82 */ /* 0x000fe20008000000 */
[----:B------:R-:W-:-:S04]  /*1120*/  UISETP.GE.AND UP0, UPT, UR15, 0x5, UPT ;  /* 0x000000050f00788c */ /* 0x000fc8000bf06270 */
[----:B------:R-:W-:-:S03]  /*1130*/  USEL UR15, UR15, URZ, !UP0 ;  /* 0x0000003f0f0f7287 */ /* 0x000fc6000c000000 */
[----:B------:R-:W-:Y:S01]  /*1140*/  HGMMA.64x128x16.F32.BF16 R24, gdesc[UR8], R24 ;  /* 0x01e00000081879f0 */ /* 0x000fe20008701818 */
[----:B------:R-:W-:Y:S01]  /*1150*/  UMOV UR8, 0x4000002 ;  /* 0x0400000200087882 */ /* 0x000fe20000000000 */
[----:B------:R-:W-:Y:S02]  /*1160*/  UMOV UR9, 0x40000040 ;  /* 0x4000004000097882 */ /* 0x000fe40000000000 */
[----:B------:R-:W-:Y:S02]  /*1170*/  UIADD3.64 UR10, UR6, UR8, URZ ;  /* 0x00000008060a7297 */ /* 0x000fe4000fffe03f */
[----:B------:R-:W-:-:S09]  /*1180*/  UIADD3.64 UR8, UR12, UR8, URZ ;  /* 0x000000080c087297 */ /* 0x000fd2000fffe03f */
        /* <DEDUP_REMOVED lines=9> */
[----:B------:R-:W-:Y:S02]  /*1220*/  UIADD3.64 UR8, UR12, UR8, URZ ;  /* 0x000000080c087297 */ /* 0x000fe4000fffe03f */
[----:B------:R-:W-:-:S06]  /*1230*/  ULEA UR6, UR15, UR14, 0xe ;  /* 0x0000000e0f067291 */ /* 0x000fcc000f8e703f */
[----:B------:R-:W-:Y:S02]  /*1240*/  LEA R97, R8, UR6, 0x1 ;  /* 0x0000000608617c11 */ /* 0x000fe4000f8e08ff */
[----:B------:R-:W-:Y:S02]  /*1250*/  LEA R99, R4, UR6, 0x1 ;  /* 0x0000000604637c11 */ /* 0x000fe4000f8e08ff */
[----:B------:R-:W-:Y:S02]  /*1260*/  LEA R101, R6, UR6, 0x1 ;  /* 0x0000000606657c11 */ /* 0x000fe4000f8e08ff */
[----:B------:R-:W-:Y:S01]  /*1270*/  LEA R103, R7, UR6, 0x1 ;  /* 0x0000000607677c11 */ /* 0x000fe2000f8e08ff */
[----:B------:R-:W-:Y:S03]  /*1280*/  HGMMA.64x128x16.F32.BF16 R24, gdesc[UR8], R24, gsb0 ;  /* 0x01e00000081879f0 */ /* 0x000fe60008001818 */
[----:B------:R-:W-:-:S02]  /*1290*/  WARPGROUP.DEPBAR.LE gsb0, 0x1 ;  /* 0x00008000000079c5 */ /* 0x000fc40000010100 */
[----:B------:R-:W-:Y:S06]  /*12a0*/  BAR.SYNC.DEFER_BLOCKING 0x0 ;  /* 0x0000000000007b1d */ /* 0x000fec0000010000 */
[----:B------:R-:W-:Y:S01]  /*12b0*/  @!PT LDS RZ, [RZ] ;  /* 0x00000000fffff984 */ /* 0x000fe20000000800 */
[----:B------:R-:W-:Y:S01]  /*12c0*/  @!PT LDS RZ, [RZ] ;  /* 0x00000000fffff984 */ /* 0x000fe20000000800 */
[----:B------:R-:W-:Y:S01]  /*12d0*/  @!PT LDS RZ, [RZ] ;  /* 0x00000000fffff984 */ /* 0x000fe20000000800 */
[----:B------:R1:W-:Y:S04]  /*12e0*/  LDGSTS.E.BYPASS.128 [R97], desc[UR18][R20.64], !P0 ;  /* 0x0000000014617fae */ /* 0x0003e8000c101c52 */
[----:B------:R-:W-:Y:S04]  /*12f0*/  LDGSTS.E.BYPASS.128 [R99], desc[UR18][R92.64], !P0 ;  /* 0x000000005c637fae */ /* 0x000fe8000c101c52 */
[----:B------:R-:W-:Y:S01]  /*1300*/  LDGSTS.E.BYPASS.128 [R101], desc[UR18][R88.64], !P0 ;  /* 0x0000000058657fae */ /* 0x000fe2000c101c52 */
[----:B-1----:R-:W-:-:S03]  /*1310*/  IADD3 R20, P4, R98, UR4, RZ ;  /* 0x0000000462147c10 */ /* 0x002fc6000ff9e0ff */
[----:B------:R1:W-:Y:S01]  /*1320*/  LDGSTS.E.BYPASS.128 [R103], desc[UR18][R12.64], !P0 ;  /* 0x000000000c677fae */ /* 0x0003e2000c101c52 */
[----:B------:R-:W-:Y:S01]  /*1330*/  UIADD3 UR4, UP0, UR4, 0x80, URZ ;  /* 0x0000008004047890 */ /* 0x000fe2000ff1e03f */
[----:B------:R-:W-:Y:S02]  /*1340*/  IADD3.X R21, R102, UR5, RZ, P4, !PT ;  /* 0x0000000566157c10 */ /* 0x000fe4000a7fe4ff */
[----:B------:R-:W0:Y:S01]  /*1350*/  LDGDEPBAR ;  /* 0x00000000000079af */ /* 0x000e220000000000 */
[----:B------:R-:W-:-:S03]  /*1360*/  UIADD3.X UR5, URZ, UR5, URZ, UP0, !UPT ;  /* 0x000000053f057290 */ /* 0x000fc600087fe43f */
[----:B------:R2:W-:Y:S04]  /*1370*/  LDGSTS.E.BYPASS.128 [R97+0x14000], desc[UR18][R14.64], !P0 ;  /* 0x140000000e617fae */ /* 0x0005e8000c101c52 */
[----:B------:R2:W-:Y:S01]  /*1380*/  LDGSTS.E.BYPASS.128 [R99+0x14000], desc[UR18][R16.64], !P0 ;  /* 0x1400000010637fae */ /* 0x0005e2000c101c52 */
[----:B-1----:R-:W-:-:S03]  /*1390*/  IMAD.MOV.U32 R12, RZ, RZ, R96 ;  /* 0x000000ffff0c7224 */ /* 0x002fc600078e0060 */
[----:B------:R2:W-:Y:S04]  /*13a0*/  LDGSTS.E.BYPASS.128 [R101+0x14000], desc[UR18][R18.64], !P0 ;  /* 0x1400000012657fae */ /* 0x0005e8000c101c52 */
[----:B------:R2:W-:Y:S01]  /*13b0*/  LDGSTS.E.BYPASS.128 [R103+0x14000], desc[UR18][R20.64], !P0 ;  /* 0x1400000014677fae */ /* 0x0005e2000c101c52 */
[----:B------:R-:W-:-:S03]  /*13c0*/  ISETP.GE.U32.AND P0, PT, R96, 0xbc0, PT ;  /* 0x00000bc06000780c */ /* 0x000fc60003f06070 */
[----:B------:R-:W0:Y:S10]  /*13d0*/  LDGDEPBAR ;  /* 0x00000000000079af */ /* 0x000e340000000000 */
[----:B--2---:R-:W-:Y:S05]  /*13e0*/  @!P0 BRA `(.L_x_0) ;  /* 0xfffffff800ac8947 */ /* 0x004fea000383ffff */
[----:B------:R-:W-:Y:S02]  /*13f0*/  WARPGROUP.DEPBAR.LE gsb0, 0x0 ;  /* 0x00008000000079c5 */ /* 0x000fe40000010000 */
[----:B------:R-:W-:-:S04]  /*1400*/  DEPBAR.LE SB0, 0x0 ;  /* 0x000080000000791a */ /* 0x000fc80000000000 */
[----:B------:R-:W-:Y:S02]  /*1410*/  SHF.R.U32.HI R4, RZ, 0x1, R2 ;  /* 0x00000001ff047819 */ /* 0x000fe40000011602 */
[----:B------:R-:W-:Y:S02]  /*1420*/  LOP3.LUT R6, R2, 0xf, RZ, 0xc0, !PT ;  /* 0x0000000f02067812 */ /* 0x000fe400078ec0ff */
[----:B------:R-:W-:Y:S02]  /*1430*/  LOP3.LUT R7, R4, 0x8, RZ, 0xc0, !PT ;  /* 0x0000000804077812 */ /* 0x000fe400078ec0ff */
[----:B------:R-:W-:Y:S02]  /*1440*/  LOP3.LUT R95, R95, 0x7, RZ, 0xc0, !PT ;  /* 0x000000075f5f7812 */ /* 0x000fe400078ec0ff */
[----:B------:R-:W-:Y:S01]  /*1450*/  F2FP.BF16.F32.PACK_AB R24, R25, R24 ;  /* 0x000000181918723e */ /* 0x000fe200000010ff */
[----:B------:R-:W-:Y:S01]  /*1460*/  IMAD R6, R6, 0x88, R7 ;  /* 0x0000008806067824 */ /* 0x000fe200078e0207 */
[----:B------:R-:W-:Y:S01]  /*1470*/  F2FP.BF16.F32.PACK_AB R25, R27, R26 ;  /* 0x0000001a1b19723e */ /* 0x000fe200000010ff */
[----:B------:R-:W-:Y:S01]  /*1480*/  IMAD.SHL.U32 R9, R95, 0x2, RZ ;  /* 0x000000025f097824 */ /* 0x000fe200078e00ff */
[----:B------:R-:W-:Y:S01]  /*1490*/  F2FP.BF16.F32.PACK_AB R32, R33, R32 ;  /* 0x000000202120723e */ /* 0x000fe200000010ff */
[----:B------:R-:W-:Y:S01]  /*14a0*/  IMAD R6, R95, 0x880, R6 ;  /* 0x000008805f067824 */ /* 0x000fe200078e0206 */
[----:B------:R-:W-:-:S02]  /*14b0*/  F2FP.BF16.F32.PACK_AB R26, R29, R28 ;  /* 0x0000001c1d1a723e */ /* 0x000fc400000010ff */
[----:B------:R-:W-:Y:S02]  /*14c0*/  F2FP.BF16.F32.PACK_AB R27, R31, R30 ;  /* 0x0000001e1f1b723e */ /* 0x000fe400000010ff */
[----:B------:R-:W-:Y:S02]  /*14d0*/  F2FP.BF16.F32.PACK_AB R33, R35, R34 ;  /* 0x000000222321723e */ /* 0x000fe400000010ff */
[----:B------:R-:W-:Y:S02]  /*14e0*/  F2FP.BF16.F32.PACK_AB R40, R41, R40 ;  /* 0x000000282928723e */ /* 0x000fe400000010ff */
[----:B------:R-:W-:Y:S01]  /*14f0*/  LEA R6, R6, UR14, 0x1 ;  /* 0x0000000e06067c11 */ /* 0x000fe2000f8e08ff */
[----:B------:R-:W-:Y:S01]  /*1500*/  BAR.SYNC.DEFER_BLOCKING 0x0 ;  /* 0x0000000000007b1d */ /* 0x000fe20000010000 */
[----:B------:R-:W-:Y:S02]  /*1510*/  F2FP.BF16.F32.PACK_AB R34, R37, R36 ;  /* 0x000000242522723e */ /* 0x000fe400000010ff */
[----:B------:R-:W-:-:S02]  /*1520*/  F2FP.BF16.F32.PACK_AB R35, R39, R38 ;  /* 0x000000262723723e */ /* 0x000fc400000010ff */
[----:B------:R-:W-:Y:S02]  /*1530*/  F2FP.BF16.F32.PACK_AB R41, R43, R42 ;  /* 0x0000002a2b29723e */ /* 0x000fe400000010ff */
[----:B------:R-:W-:Y:S02]  /*1540*/  F2FP.BF16.F32.PACK_AB R48, R49, R48 ;  /* 0x000000303130723e */ /* 0x000fe400000010ff */
[----:B------:R-:W-:Y:S02]  /*1550*/  F2FP.BF16.F32.PACK_AB R42, R45, R44 ;  /* 0x0000002c2d2a723e */ /* 0x000fe400000010ff */
[----:B------:R-:W-:Y:S02]  /*1560*/  F2FP.BF16.F32.PACK_AB R43, R47, R46 ;  /* 0x0000002e2f2b723e */ /* 0x000fe400000010ff */
[----:B------:R-:W-:Y:S02]  /*1570*/  F2FP.BF16.F32.PACK_AB R49, R51, R50 ;  /* 0x000000323331723e */ /* 0x000fe400000010ff */
[----:B------:R-:W-:-:S02]  /*1580*/  F2FP.BF16.F32.PACK_AB R56, R57, R56 ;  /* 0x000000383938723e */ /* 0x000fc400000010ff */
[----:B------:R-:W-:Y:S02]  /*1590*/  F2FP.BF16.F32.PACK_AB R50, R53, R52 ;  /* 0x000000343532723e */ /* 0x000fe400000010ff */
[----:B------:R-:W-:Y:S02]  /*15a0*/  F2FP.BF16.F32.PACK_AB R51, R55, R54 ;  /* 0x000000363733723e */ /* 0x000fe400000010ff */
[----:B------:R-:W-:Y:S02]  /*15b0*/  F2FP.BF16.F32.PACK_AB R57, R59, R58 ;  /* 0x0000003a3b39723e */ /* 0x000fe400000010ff */
[----:B------:R-:W-:Y:S01]  /*15c0*/  F2FP.BF16.F32.PACK_AB R64, R65, R64 ;  /* 0x000000404140723e */ /* 0x000fe200000010ff */
[----:B------:R1:W-:Y:S01]  /*15d0*/  STSM.16.M88.4 [R6], R24 ;  /* 0x0000001806007844 */ /* 0x0003e20000000200 */
[----:B------:R-:W-:Y:S02]  /*15e0*/  F2FP.BF16.F32.PACK_AB R58, R61, R60 ;  /* 0x0000003c3d3a723e */ /* 0x000fe400000010ff */
[----:B------:R-:W-:Y:S01]  /*15f0*/  F2FP.BF16.F32.PACK_AB R59, R63, R62 ;  /* 0x0000003e3f3b723e */ /* 0x000fe200000010ff */
[----:B------:R2:W-:Y:S01]  /*1600*/  STSM.16.M88.4 [R6+0x20], R32 ;  /* 0x0000202006007844 */ /* 0x0005e20000000200 */
[----:B------:R-:W-:-:S02]  /*1610*/  F2FP.BF16.F32.PACK_AB R65, R67, R66 ;  /* 0x000000424341723e */ /* 0x000fc400000010ff */
[----:B------:R-:W-:Y:S01]  /*1620*/  F2FP.BF16.F32.PACK_AB R72, R73, R72 ;  /* 0x000000484948723e */ /* 0x000fe200000010ff */
[----:B------:R-:W-:Y:S01]  /*1630*/  STSM.16.M88.4 [R6+0x40], R40 ;  /* 0x0000402806007844 */ /* 0x000fe20000000200 */
[----:B------:R-:W-:Y:S02]  /*1640*/  F2FP.BF16.F32.PACK_AB R66, R69, R68 ;  /* 0x000000444542723e */ /* 0x000fe400000010ff */
[----:B------:R-:W-:Y:S01]  /*1650*/  F2FP.BF16.F32.PACK_AB R67, R71, R70 ;  /* 0x000000464743723e */ /* 0x000fe200000010ff */
[----:B------:R-:W-:Y:S01]  /*1660*/  STSM.16.M88.4 [R6+0x60], R48 ;  /* 0x0000603006007844 */ /* 0x000fe20000000200 */
[----:B------:R-:W-:Y:S02]  /*1670*/  F2FP.BF16.F32.PACK_AB R73, R75, R74 ;  /* 0x0000004a4b49723e */ /* 0x000fe400000010ff */
[----:B------:R-:W-:Y:S01]  /*1680*/  F2FP.BF16.F32.PACK_AB R80, R81, R80 ;  /* 0x000000505150723e */ /* 0x000fe200000010ff */
[----:B------:R-:W-:Y:S01]  /*1690*/  STSM.16.M88.4 [R6+0x80], R56 ;  /* 0x0000803806007844 */ /* 0x000fe20000000200 */
[----:B------:R-:W-:Y:S01]  /*16a0*/  F2FP.BF16.F32.PACK_AB R74, R77, R76 ;  /* 0x0000004c4d4a723e */ /* 0x000fe200000010ff */
[----:B-1----:R-:W1:Y:S01]  /*16b0*/  LDC.64 R24, c[0x0][0x220] ;  /* 0x00008800ff187b82 */ /* 0x002e620000000a00 */
[----:B------:R-:W-:Y:S01]  /*16c0*/  F2FP.BF16.F32.PACK_AB R75, R79, R78 ;  /* 0x0000004e4f4b723e */ /* 0x000fe200000010ff */
[----:B------:R-:W-:Y:S01]  /*16d0*/  STSM.16.M88.4 [R6+0xa0], R64 ;  /* 0x0000a04006007844 */ /* 0x000fe20000000200 */
[----:B------:R-:W-:-:S02]  /*16e0*/  F2FP.BF16.F32.PACK_AB R81, R83, R82 ;  /* 0x000000525351723e */ /* 0x000fc400000010ff */
[----:B------:R-:W-:Y:S01]  /*16f0*/  F2FP.BF16.F32.PACK_AB R82, R85, R84 ;  /* 0x000000545552723e */ /* 0x000fe200000010ff */
[----:B------:R-:W-:Y:S01]  /*1700*/  STSM.16.M88.4 [R6+0xc0], R72 ;  /* 0x0000c04806007844 */ /* 0x000fe20000000200 */
[----:B------:R-:W-:Y:S02]  /*1710*/  F2FP.BF16.F32.PACK_AB R83, R87, R86 ;  /* 0x000000565753723e */ /* 0x000fe400000010ff */
[--C-:B------:R-:W-:Y:S02]  /*1720*/  SHF.R.U32.HI R8, RZ, 0x4, R2.reuse ;  /* 0x00000004ff087819 */ /* 0x100fe40000011602 */
[----:B------:R-:W-:Y:S01]  /*1730*/  LOP3.LUT R0, R0, 0x78, R5, 0xf8, !PT ;  /* 0x0000007800007812 */ /* 0x000fe200078ef805 */
[----:B------:R-:W-:Y:S01]  /*1740*/  STSM.16.M88.4 [R6+0xe0], R80 ;  /* 0x0000e05006007844 */ /* 0x000fe20000000200 */
[----:B------:R-:W-:Y:S02]  /*1750*/  SGXT.U32 R4, R8, 0x1 ;  /* 0x000000010804781a */ /* 0x000fe40000000000 */
[----:B------:R-:W-:-:S02]  /*1760*/  SHF.R.U32.HI R2, RZ, 0x4, R2 ;  /* 0x00000004ff027819 */ /* 0x000fc40000011602 */
[----:B------:R-:W-:Y:S02]  /*1770*/  LOP3.LUT R9, R9, R4, RZ, 0xfc, !PT ;  /* 0x0000000409097212 */ /* 0x000fe400078efcff */
[----:B------:R-:W-:Y:S02]  /*1780*/  LOP3.LUT R4, R5, 0x78, RZ, 0xc0, !PT ;  /* 0x0000007805047812 */ /* 0x000fe400078ec0ff */
[----:B------:R-:W-:Y:S01]  /*1790*/  SGXT.U32 R2, R2, 0x4 ;  /* 0x000000040202781a */ /* 0x000fe20000000000 */
[----:B------:R-:W-:Y:S01]  /*17a0*/  BAR.SYNC.DEFER_BLOCKING 0x0 ;  /* 0x0000000000007b1d */ /* 0x000fe20000010000 */
[----:B------:R-:W-:Y:S01]  /*17b0*/  ISETP.GE.AND P0, PT, R0, 0xc00, PT ;  /* 0x00000c000000780c */ /* 0x000fe20003f06270 */
[----:B------:R-:W-:Y:S01]  /*17c0*/  IMAD R4, R9, 0x88, R4 ;  /* 0x0000008809047824 */ /* 0x000fe200078e0204 */
[----:B------:R-:W-:-:S04]  /*17d0*/  LOP3.LUT R27, R2, R3, RZ, 0xfc, !PT ;  /* 0x00000003021b7212 */ /* 0x000fc800078efcff */
[----:B------:R-:W-:Y:S01]  /*17e0*/  LEA R36, R4, UR14, 0x1 ;  /* 0x0000000e04247c11 */ /* 0x000fe2000f8e08ff */
[C---:B------:R-:W-:Y:S01]  /*17f0*/  IMAD R37, R27.reuse, 0xc00, R0 ;  /* 0x00000c001b257824 */ /* 0x040fe200078e0200 */
[C---:B------:R-:W-:Y:S02]  /*1800*/  ISETP.LT.AND P1, PT, R27.reuse, 0x1000, !P0 ;  /* 0x000010001b00780c */ /* 0x040fe40004721270 */
[----:B------:R-:W-:Y:S01]  /*1810*/  LOP3.LUT R3, R27, 0x20, RZ, 0xfc, !PT ;  /* 0x000000201b037812 */ /* 0x000fe200078efcff */
[----:B------:R-:W-:Y:S01]  /*1820*/  VIADD R29, R37, 0xc000 ;  /* 0x0000c000251d7836 */ /* 0x000fe20000000000 */
[----:B------:R-:W-:Y:S01]  /*1830*/  LOP3.LUT R2, R27, 0x30, RZ, 0xfc, !PT ;  /* 0x000000301b027812 */ /* 0x000fe200078efcff */
[----:B------:R-:W-:Y:S01]  /*1840*/  VIADD R31, R37, 0x24000 ;  /* 0x00024000251f7836 */ /* 0x000fe20000000000 */
[----:B------:R-:W-:Y:S01]  /*1850*/  LOP3.LUT R26, R27, 0x10, RZ, 0xfc, !PT ;  /* 0x000000101b1a7812 */ /* 0x000fe200078efcff */
[----:B--2---:R-:W-:Y:S01]  /*1860*/  VIADD R33, R37, 0x30000 ;  /* 0x0003000025217836 */ /* 0x004fe20000000000 */
[----:B------:R-:W-:Y:S01]  /*1870*/  LOP3.LUT R0, R27, 0x40, RZ, 0xfc, !PT ;  /* 0x000000401b007812 */ /* 0x000fe200078efcff */
[----:B------:R-:W-:Y:S01]  /*1880*/  VIADD R35, R37, 0x3c000 ;  /* 0x0003c00025237836 */ /* 0x000fe20000000000 */
[----:B------:R-:W-:Y:S01]  /*1890*/  ISETP.LT.AND P5, PT, R3, 0x1000, !P0 ;  /* 0x000010000300780c */ /* 0x000fe200047a1270 */
[C---:B------:R-:W-:Y:S01]  /*18a0*/  VIADD R39, R37.reuse, 0x48000 ;  /* 0x0004800025277836 */ /* 0x040fe20000000000 */
[----:B------:R-:W-:Y:S01]  /*18b0*/  ISETP.LT.AND P4, PT, R2, 0x1000, !P0 ;  /* 0x000010000200780c */ /* 0x000fe20004781270 */
[----:B-1----:R-:W-:Y:S01]  /*18c0*/  IMAD.WIDE R2, R37, 0x2, R24 ;  /* 0x0000000225027825 */ /* 0x002fe200078e0218 */
[----:B------:R-:W-:Y:S01]  /*18d0*/  ISETP.LT.AND P6, PT, R26, 0x1000, !P0 ;  /* 0x000010001a00780c */ /* 0x000fe200047c1270 */
[----:B------:R-:W1:Y:S01]  /*18e0*/  LDS.128 R44, [R36] ;  /* 0x00000000242c7984 */ /* 0x000e620000000c00 */
[----:B------:R-:W-:-:S02]  /*18f0*/  LOP3.LUT R30, R27, 0x50, RZ, 0xfc, !PT ;  /* 0x000000501b1e7812 */ /* 0x000fc400078efcff */
[----:B------:R-:W-:Y:S01]  /*1900*/  ISETP.LT.AND P3, PT, R0, 0x1000, !P0 ;  /* 0x000010000000780c */ /* 0x000fe20004761270 */
[----:B------:R-:W2:Y:S01]  /*1910*/  LDS.128 R52, [R36+0x1100] ;  /* 0x0011000024347984 */ /* 0x000ea20000000c00 */
[C---:B------:R-:W-:Y:S02]  /*1920*/  LOP3.LUT R28, R27.reuse, 0x60, RZ, 0xfc, !PT ;  /* 0x000000601b1c7812 */ /* 0x040fe400078efcff */
[----:B------:R-:W-:Y:S01]  /*1930*/  LOP3.LUT R0, R27, 0x70, RZ, 0xfc, !PT ;  /* 0x000000701b007812 */ /* 0x000fe200078efcff */
[----:B------:R-:W3:Y:S01]  /*1940*/  LDS.128 R20, [R36+0x2200] ;  /* 0x0022000024147984 */ /* 0x000ee20000000c00 */
[----:B------:R-:W-:Y:S01]  /*1950*/  IMAD.WIDE R26, R29, 0x2, R24 ;  /* 0x000000021d1a7825 */ /* 0x000fe200078e0218 */
[----:B------:R-:W-:Y:S02]  /*1960*/  ISETP.LT.AND P2, PT, R30, 0x1000, !P0 ;  /* 0x000010001e00780c */ /* 0x000fe40004741270 */
[----:B------:R-:W4:Y:S01]  /*1970*/  LDS.128 R16, [R36+0x3300] ;  /* 0x0033000024107984 */ /* 0x000f220000000c00 */
[----:B------:R-:W-:-:S02]  /*1980*/  VIADD R29, R37, 0x18000 ;  /* 0x00018000251d7836 */ /* 0x000fc40000000000 */
[--C-:B------:R-:W-:Y:S01]  /*1990*/  IMAD.WIDE R30, R31, 0x2, R24.reuse ;  /* 0x000000021f1e7825 */ /* 0x100fe200078e0218 */
[----:B------:R-:W5:Y:S04]  /*19a0*/  LDS.128 R12, [R36+0x4400] ;  /* 0x00440000240c7984 */ /* 0x000f680000000c00 */
[----:B------:R-:W5:Y:S04]  /*19b0*/  LDS.128 R8, [R36+0x5500] ;  /* 0x0055000024087984 */ /* 0x000f680000000c00 */
[----:B------:R-:W5:Y:S04]  /*19c0*/  LDS.128 R4, [R36+0x6600] ;  /* 0x0066000024047984 */ /* 0x000f680000000c00 */
[----:B-1----:R1:W-:Y:S01]  /*19d0*/  @P1 STG.E.128 desc[UR18][R2.64], R44 ;  /* 0x0000002c02001986 */ /* 0x0023e2000c101d12 */
[----:B------:R-:W-:Y:S01]  /*19e0*/  ISETP.LT.AND P1, PT, R28, 0x1000, !P0 ;  /* 0x000010001c00780c */ /* 0x000fe20004721270 */
[--C-:B------:R-:W-:Y:S01]  /*19f0*/  IMAD.WIDE R28, R29, 0x2, R24.reuse ;  /* 0x000000021d1c7825 */ /* 0x100fe200078e0218 */
[----:B------:R-:W-:Y:S01]  /*1a00*/  ISETP.LT.AND P0, PT, R0, 0x1000, !P0 ;  /* 0x000010000000780c */ /* 0x000fe20004701270 */
[----:B--2---:R2:W-:Y:S04]  /*1a10*/  @P6 STG.E.128 desc[UR18][R26.64], R52 ;  /* 0x000000341a006986 */ /* 0x0045e8000c101d12 */
[----:B---3--:R2:W-:Y:S04]  /*1a20*/  @P5 STG.E.128 desc[UR18][R28.64], R20 ;  /* 0x000000141c005986 */ /* 0x0085e8000c101d12 */
[----:B----4-:R2:W-:Y:S01]  /*1a30*/  @P4 STG.E.128 desc[UR18][R30.64], R16 ;  /* 0x000000101e004986 */ /* 0x0105e2000c101d12 */
[----:B-1----:R-:W-:-:S04]  /*1a40*/  IMAD.WIDE R2, R33, 0x2, R24 ;  /* 0x0000000221027825 */ /* 0x002fc800078e0218 */
[--C-:B------:R-:W-:Y:S01]  /*1a50*/  IMAD.WIDE R32, R35, 0x2, R24.reuse ;  /* 0x0000000223207825 */ /* 0x100fe200078e0218 */
[----:B-----5:R2:W-:Y:S03]  /*1a60*/  @P3 STG.E.128 desc[UR18][R2.64], R12 ;  /* 0x0000000c02003986 */ /* 0x0205e6000c101d12 */
[----:B------:R-:W-:Y:S01]  /*1a70*/  IMAD.WIDE R34, R39, 0x2, R24 ;  /* 0x0000000227227825 */ /* 0x000fe200078e0218 */
[----:B------:R2:W-:Y:S04]  /*1a80*/  @P2 STG.E.128 desc[UR18][R32.64], R8 ;  /* 0x0000000820002986 */ /* 0x0005e8000c101d12 */
[----:B------:R2:W-:Y:S01]  /*1a90*/  @P1 STG.E.128 desc[UR18][R34.64], R4 ;  /* 0x0000000422001986 */ /* 0x0005e2000c101d12 */
[----:B------:R-:W-:Y:S05]  /*1aa0*/  @!P0 EXIT ;  /* 0x000000000000894d */ /* 0x000fea0003800000 */
[----:B--2---:R-:W1:Y:S01]  /*1ab0*/  LDS.128 R4, [R36+0x7700] ;  /* 0x0077000024047984 */ /* 0x004e620000000c00 */
[----:B------:R-:W-:-:S04]  /*1ac0*/  VIADD R37, R37, 0x54000 ;  /* 0x0005400025257836 */ /* 0x000fc80000000000 */
[----:B------:R-:W-:-:S05]  /*1ad0*/  IMAD.WIDE R24, R37, 0x2, R24 ;  /* 0x0000000225187825 */ /* 0x000fca00078e0218 */
[----:B-1----:R-:W-:Y:S01]  /*1ae0*/  STG.E.128 desc[UR18][R24.64], R4 ;  /* 0x0000000418007986 */ /* 0x002fe2000c101d12 */
[----:B------:R-:W-:Y:S05]  /*1af0*/  EXIT ;  /* 0x000000000000794d */ /* 0x000fea0003800000 */
.L_x_1:
[----:B------:R-:W-:-:S00]  /*1b00*/  BRA `(.L_x_1) ;  /* 0xfffffffc00fc7947 */ /* 0x000fc0000383ffff */
[----:B------:R-:W-:-:S00]  /*1b10*/  NOP ;  /* 0x0000000000007918 */ /* 0x000fc00000000000 */
        /* <DEDUP_REMOVED lines=14> */
.L_x_2:


//--------------------- .nv.shared.triton_mm      --------------------------
	.section	.nv.shared.triton_mm,"aw",@nobits
	.sectionflags	@""
	.align	16
	.zero		1024


//--------------------- .nv.constant0.triton_mm   --------------------------
	.section	.nv.constant0.triton_mm,"a",@progbits
	.sectionflags	@""
	.align	4
.nv.constant0.triton_mm:
	.zero		552
